//
// Generated by NVIDIA NVVM Compiler
//
// Compiler Build ID: CL-36424714
// Cuda compilation tools, release 13.0, V13.0.88
// Based on NVVM 20.0.0
//

.version 9.0
.target sm_100
.address_size 64

	// .globl	_Z10blurKernelPiS_iii

.visible .entry _Z10blurKernelPiS_iii(
	.param .u64 .ptr .align 1 _Z10blurKernelPiS_iii_param_0,
	.param .u64 .ptr .align 1 _Z10blurKernelPiS_iii_param_1,
	.param .u32 _Z10blurKernelPiS_iii_param_2,
	.param .u32 _Z10blurKernelPiS_iii_param_3,
	.param .u32 _Z10blurKernelPiS_iii_param_4
)
{
	.reg .pred 	%p<83>;
	.reg .b32 	%r<340>;
	.reg .b64 	%rd<21>;

	ld.param.u64 	%rd4, [_Z10blurKernelPiS_iii_param_0];
	ld.param.u64 	%rd3, [_Z10blurKernelPiS_iii_param_1];
	ld.param.u32 	%r168, [_Z10blurKernelPiS_iii_param_2];
	ld.param.u32 	%r171, [_Z10blurKernelPiS_iii_param_3];
	ld.param.u32 	%r170, [_Z10blurKernelPiS_iii_param_4];
	cvta.to.global.u64 	%rd1, %rd4;
	mov.u32 	%r172, %ctaid.x;
	mov.u32 	%r173, %ntid.x;
	mov.u32 	%r174, %tid.x;
	mad.lo.s32 	%r1, %r172, %r173, %r174;
	mov.u32 	%r175, %ctaid.y;
	mov.u32 	%r176, %ntid.y;
	mov.u32 	%r177, %tid.y;
	mad.lo.s32 	%r178, %r175, %r176, %r177;
	setp.ge.s32 	%p2, %r1, %r168;
	setp.ge.s32 	%p3, %r178, %r171;
	or.pred  	%p4, %p2, %p3;
	@%p4 bra 	$L__BB0_40;
	neg.s32 	%r3, %r170;
	shl.b32 	%r180, %r170, 1;
	and.b32  	%r181, %r180, 6;
	add.s32 	%r4, %r181, -1;
	and.b32  	%r5, %r170, 3;
	and.b32  	%r6, %r170, 1;
	sub.s32 	%r7, 3, %r170;
	and.b32  	%r182, %r180, -8;
	neg.s32 	%r8, %r182;
	sub.s32 	%r9, %r1, %r170;
	mov.b32 	%r269, 0;
	mov.u32 	%r253, %r3;
	mov.u32 	%r268, %r269;
	mov.u32 	%r267, %r269;
	mov.u32 	%r266, %r269;
$L__BB0_2:
	setp.lt.u32 	%p5, %r170, 4;
	add.s32 	%r184, %r253, %r178;
	setp.gt.s32 	%p6, %r184, -1;
	setp.lt.s32 	%p7, %r184, %r171;
	and.pred  	%p1, %p6, %p7;
	mul.lo.s32 	%r15, %r184, %r168;
	mov.u32 	%r327, %r3;
	@%p5 bra 	$L__BB0_22;
	add.s32 	%r185, %r9, %r15;
	mul.lo.s32 	%r258, %r185, 3;
	mov.u32 	%r259, %r9;
	mov.u32 	%r260, %r8;
	mov.u32 	%r261, %r7;
$L__BB0_4:
	.pragma "nounroll";
	setp.gt.s32 	%p8, %r259, -1;
	setp.lt.s32 	%p9, %r259, %r168;
	and.pred  	%p10, %p8, %p9;
	and.pred  	%p11, %p10, %p1;
	mul.wide.s32 	%rd5, %r258, 4;
	add.s64 	%rd2, %rd1, %rd5;
	not.pred 	%p12, %p11;
	@%p12 bra 	$L__BB0_6;
	ld.global.u32 	%r186, [%rd2];
	add.s32 	%r266, %r186, %r266;
	ld.global.u32 	%r187, [%rd2+4];
	add.s32 	%r267, %r187, %r267;
	ld.global.u32 	%r188, [%rd2+8];
	add.s32 	%r268, %r188, %r268;
	add.s32 	%r269, %r269, 1;
$L__BB0_6:
	add.s32 	%r189, %r259, 1;
	setp.gt.s32 	%p13, %r189, -1;
	setp.lt.s32 	%p14, %r189, %r168;
	and.pred  	%p15, %p13, %p14;
	and.pred  	%p16, %p15, %p1;
	not.pred 	%p17, %p16;
	@%p17 bra 	$L__BB0_8;
	ld.global.u32 	%r190, [%rd2+12];
	add.s32 	%r266, %r190, %r266;
	ld.global.u32 	%r191, [%rd2+16];
	add.s32 	%r267, %r191, %r267;
	ld.global.u32 	%r192, [%rd2+20];
	add.s32 	%r268, %r192, %r268;
	add.s32 	%r269, %r269, 1;
$L__BB0_8:
	add.s32 	%r193, %r259, 2;
	setp.gt.s32 	%p18, %r193, -1;
	setp.lt.s32 	%p19, %r193, %r168;
	and.pred  	%p20, %p18, %p19;
	and.pred  	%p21, %p20, %p1;
	not.pred 	%p22, %p21;
	@%p22 bra 	$L__BB0_10;
	ld.global.u32 	%r194, [%rd2+24];
	add.s32 	%r266, %r194, %r266;
	ld.global.u32 	%r195, [%rd2+28];
	add.s32 	%r267, %r195, %r267;
	ld.global.u32 	%r196, [%rd2+32];
	add.s32 	%r268, %r196, %r268;
	add.s32 	%r269, %r269, 1;
$L__BB0_10:
	add.s32 	%r197, %r259, 3;
	setp.gt.s32 	%p23, %r197, -1;
	setp.lt.s32 	%p24, %r197, %r168;
	and.pred  	%p25, %p23, %p24;
	and.pred  	%p26, %p25, %p1;
	not.pred 	%p27, %p26;
	@%p27 bra 	$L__BB0_12;
	ld.global.u32 	%r198, [%rd2+36];
	add.s32 	%r266, %r198, %r266;
	ld.global.u32 	%r199, [%rd2+40];
	add.s32 	%r267, %r199, %r267;
	ld.global.u32 	%r200, [%rd2+44];
	add.s32 	%r268, %r200, %r268;
	add.s32 	%r269, %r269, 1;
$L__BB0_12:
	add.s32 	%r201, %r259, 4;
	setp.gt.s32 	%p28, %r201, -1;
	setp.lt.s32 	%p29, %r201, %r168;
	and.pred  	%p30, %p28, %p29;
	and.pred  	%p31, %p30, %p1;
	not.pred 	%p32, %p31;
	@%p32 bra 	$L__BB0_14;
	ld.global.u32 	%r202, [%rd2+48];
	add.s32 	%r266, %r202, %r266;
	ld.global.u32 	%r203, [%rd2+52];
	add.s32 	%r267, %r203, %r267;
	ld.global.u32 	%r204, [%rd2+56];
	add.s32 	%r268, %r204, %r268;
	add.s32 	%r269, %r269, 1;
$L__BB0_14:
	add.s32 	%r205, %r259, 5;
	setp.gt.s32 	%p33, %r205, -1;
	setp.lt.s32 	%p34, %r205, %r168;
	and.pred  	%p35, %p33, %p34;
	and.pred  	%p36, %p35, %p1;
	not.pred 	%p37, %p36;
	@%p37 bra 	$L__BB0_16;
	ld.global.u32 	%r206, [%rd2+60];
	add.s32 	%r266, %r206, %r266;
	ld.global.u32 	%r207, [%rd2+64];
	add.s32 	%r267, %r207, %r267;
	ld.global.u32 	%r208, [%rd2+68];
	add.s32 	%r268, %r208, %r268;
	add.s32 	%r269, %r269, 1;
$L__BB0_16:
	add.s32 	%r209, %r259, 6;
	setp.gt.s32 	%p38, %r209, -1;
	setp.lt.s32 	%p39, %r209, %r168;
	and.pred  	%p40, %p38, %p39;
	and.pred  	%p41, %p40, %p1;
	not.pred 	%p42, %p41;
	@%p42 bra 	$L__BB0_18;
	ld.global.u32 	%r210, [%rd2+72];
	add.s32 	%r266, %r210, %r266;
	ld.global.u32 	%r211, [%rd2+76];
	add.s32 	%r267, %r211, %r267;
	ld.global.u32 	%r212, [%rd2+80];
	add.s32 	%r268, %r212, %r268;
	add.s32 	%r269, %r269, 1;
$L__BB0_18:
	add.s32 	%r213, %r259, 7;
	setp.gt.s32 	%p43, %r213, -1;
	setp.lt.s32 	%p44, %r213, %r168;
	and.pred  	%p45, %p43, %p44;
	and.pred  	%p46, %p45, %p1;
	not.pred 	%p47, %p46;
	@%p47 bra 	$L__BB0_20;
	ld.global.u32 	%r214, [%rd2+84];
	add.s32 	%r266, %r214, %r266;
	ld.global.u32 	%r215, [%rd2+88];
	add.s32 	%r267, %r215, %r267;
	ld.global.u32 	%r216, [%rd2+92];
	add.s32 	%r268, %r216, %r268;
	add.s32 	%r269, %r269, 1;
$L__BB0_20:
	add.s32 	%r261, %r261, 8;
	add.s32 	%r260, %r260, 8;
	add.s32 	%r259, %r259, 8;
	add.s32 	%r258, %r258, 24;
	setp.ne.s32 	%p48, %r260, 0;
	@%p48 bra 	$L__BB0_4;
	add.s32 	%r327, %r261, -3;
$L__BB0_22:
	setp.eq.s32 	%p49, %r5, 0;
	@%p49 bra 	$L__BB0_38;
	setp.lt.u32 	%p50, %r4, 3;
	@%p50 bra 	$L__BB0_33;
	add.s32 	%r103, %r327, %r1;
	setp.gt.s32 	%p51, %r103, -1;
	setp.lt.s32 	%p52, %r103, %r168;
	and.pred  	%p53, %p51, %p52;
	and.pred  	%p54, %p53, %p1;
	not.pred 	%p55, %p54;
	@%p55 bra 	$L__BB0_26;
	add.s32 	%r218, %r103, %r15;
	mul.lo.s32 	%r219, %r218, 3;
	mul.wide.s32 	%rd6, %r219, 4;
	add.s64 	%rd7, %rd1, %rd6;
	ld.global.u32 	%r220, [%rd7];
	add.s32 	%r266, %r220, %r266;
	ld.global.u32 	%r221, [%rd7+4];
	add.s32 	%r267, %r221, %r267;
	ld.global.u32 	%r222, [%rd7+8];
	add.s32 	%r268, %r222, %r268;
	add.s32 	%r269, %r269, 1;
$L__BB0_26:
	add.s32 	%r112, %r103, 1;
	setp.gt.s32 	%p56, %r112, -1;
	setp.lt.s32 	%p57, %r112, %r168;
	and.pred  	%p58, %p56, %p57;
	and.pred  	%p59, %p58, %p1;
	not.pred 	%p60, %p59;
	@%p60 bra 	$L__BB0_28;
	add.s32 	%r223, %r112, %r15;
	mul.lo.s32 	%r224, %r223, 3;
	mul.wide.s32 	%rd8, %r224, 4;
	add.s64 	%rd9, %rd1, %rd8;
	ld.global.u32 	%r225, [%rd9];
	add.s32 	%r266, %r225, %r266;
	ld.global.u32 	%r226, [%rd9+4];
	add.s32 	%r267, %r226, %r267;
	ld.global.u32 	%r227, [%rd9+8];
	add.s32 	%r268, %r227, %r268;
	add.s32 	%r269, %r269, 1;
$L__BB0_28:
	add.s32 	%r121, %r103, 2;
	setp.gt.s32 	%p61, %r121, -1;
	setp.lt.s32 	%p62, %r121, %r168;
	and.pred  	%p63, %p61, %p62;
	and.pred  	%p64, %p63, %p1;
	not.pred 	%p65, %p64;
	@%p65 bra 	$L__BB0_30;
	add.s32 	%r228, %r121, %r15;
	mul.lo.s32 	%r229, %r228, 3;
	mul.wide.s32 	%rd10, %r229, 4;
	add.s64 	%rd11, %rd1, %rd10;
	ld.global.u32 	%r230, [%rd11];
	add.s32 	%r266, %r230, %r266;
	ld.global.u32 	%r231, [%rd11+4];
	add.s32 	%r267, %r231, %r267;
	ld.global.u32 	%r232, [%rd11+8];
	add.s32 	%r268, %r232, %r268;
	add.s32 	%r269, %r269, 1;
$L__BB0_30:
	add.s32 	%r130, %r103, 3;
	setp.gt.s32 	%p66, %r130, -1;
	setp.lt.s32 	%p67, %r130, %r168;
	and.pred  	%p68, %p66, %p67;
	and.pred  	%p69, %p68, %p1;
	not.pred 	%p70, %p69;
	@%p70 bra 	$L__BB0_32;
	add.s32 	%r233, %r130, %r15;
	mul.lo.s32 	%r234, %r233, 3;
	mul.wide.s32 	%rd12, %r234, 4;
	add.s64 	%rd13, %rd1, %rd12;
	ld.global.u32 	%r235, [%rd13];
	add.s32 	%r266, %r235, %r266;
	ld.global.u32 	%r236, [%rd13+4];
	add.s32 	%r267, %r236, %r267;
	ld.global.u32 	%r237, [%rd13+8];
	add.s32 	%r268, %r237, %r268;
	add.s32 	%r269, %r269, 1;
$L__BB0_32:
	add.s32 	%r327, %r327, 4;
$L__BB0_33:
	setp.eq.s32 	%p71, %r6, 0;
	@%p71 bra 	$L__BB0_38;
	add.s32 	%r149, %r327, %r1;
	setp.gt.s32 	%p72, %r149, -1;
	setp.lt.s32 	%p73, %r149, %r168;
	and.pred  	%p74, %p72, %p73;
	and.pred  	%p75, %p74, %p1;
	not.pred 	%p76, %p75;
	@%p76 bra 	$L__BB0_36;
	add.s32 	%r238, %r149, %r15;
	mul.lo.s32 	%r239, %r238, 3;
	mul.wide.s32 	%rd14, %r239, 4;
	add.s64 	%rd15, %rd1, %rd14;
	ld.global.u32 	%r240, [%rd15];
	add.s32 	%r266, %r240, %r266;
	ld.global.u32 	%r241, [%rd15+4];
	add.s32 	%r267, %r241, %r267;
	ld.global.u32 	%r242, [%rd15+8];
	add.s32 	%r268, %r242, %r268;
	add.s32 	%r269, %r269, 1;
$L__BB0_36:
	add.s32 	%r158, %r149, 1;
	setp.gt.s32 	%p77, %r158, -1;
	setp.lt.s32 	%p78, %r158, %r168;
	and.pred  	%p79, %p77, %p78;
	and.pred  	%p80, %p79, %p1;
	not.pred 	%p81, %p80;
	@%p81 bra 	$L__BB0_38;
	add.s32 	%r243, %r158, %r15;
	mul.lo.s32 	%r244, %r243, 3;
	mul.wide.s32 	%rd16, %r244, 4;
	add.s64 	%rd17, %rd1, %rd16;
	ld.global.u32 	%r245, [%rd17];
	add.s32 	%r266, %r245, %r266;
	ld.global.u32 	%r246, [%rd17+4];
	add.s32 	%r267, %r246, %r267;
	ld.global.u32 	%r247, [%rd17+8];
	add.s32 	%r268, %r247, %r268;
	add.s32 	%r269, %r269, 1;
$L__BB0_38:
	add.s32 	%r253, %r253, 1;
	setp.ne.s32 	%p82, %r253, %r170;
	@%p82 bra 	$L__BB0_2;
	div.s32 	%r248, %r266, %r269;
	mad.lo.s32 	%r249, %r168, %r178, %r1;
	mul.lo.s32 	%r250, %r249, 3;
	cvta.to.global.u64 	%rd18, %rd3;
	mul.wide.s32 	%rd19, %r250, 4;
	add.s64 	%rd20, %rd18, %rd19;
	st.global.u32 	[%rd20], %r248;
	div.s32 	%r251, %r267, %r269;
	st.global.u32 	[%rd20+4], %r251;
	div.s32 	%r252, %r268, %r269;
	st.global.u32 	[%rd20+8], %r252;
$L__BB0_40:
	ret;

}


// ===== COMPILED SASS (sm_100) =====

	.target	sm_100

	.elftype	@"ET_EXEC"


//--------------------- .note.nv.tkinfo           --------------------------
	.section	.note.nv.tkinfo,"",@"SHT_NOTE"
	.sectionflags	@"SHF_NOTE_NV_TKINFO"
	.tkinfo
        /*0018*/ 	.word	0x00000002
        /*0030*/ 	.string	""
        /*0030*/ 	.string	"ptxas"
        /*0030*/ 	.string	"Cuda compilation tools, release 13.0, V13.0.88"
        /*0030*/ 	.string	"Build cuda_13.0.r13.0/compiler.36424714_0"
        /*0030*/ 	.string	"-arch sm_100 -m 64 "



//--------------------- .note.nv.cuinfo           --------------------------
	.section	.note.nv.cuinfo,"",@"SHT_NOTE"
	.sectionflags	@"SHF_NOTE_NV_CUINFO"
        /*0018*/ 	.short	0x0002
        /*001a*/ 	.short	0x0064
        /*001c*/ 	.short	0x0082
	.zero		2


//--------------------- .nv.info                  --------------------------
	.section	.nv.info,"",@"SHT_CUDA_INFO"
	.align	4


	//----- nvinfo : EIATTR_REGCOUNT
	.align		4
        /*0000*/ 	.byte	0x04, 0x2f
        /*0002*/ 	.short	(.L_1 - .L_0)
	.align		4
.L_0:
        /*0004*/ 	.word	index@(_Z10blurKernelPiS_iii)
        /*0008*/ 	.word	0x00000020


	//----- nvinfo : EIATTR_FRAME_SIZE
	.align		4
.L_1:
        /*000c*/ 	.byte	0x04, 0x11
        /*000e*/ 	.short	(.L_3 - .L_2)
	.align		4
.L_2:
        /*0010*/ 	.word	index@(_Z10blurKernelPiS_iii)
        /*0014*/ 	.word	0x00000000


	//----- nvinfo : EIATTR_MIN_STACK_SIZE
	.align		4
.L_3:
        /*0018*/ 	.byte	0x04, 0x12
        /*001a*/ 	.short	(.L_5 - .L_4)
	.align		4
.L_4:
        /*001c*/ 	.word	index@(_Z10blurKernelPiS_iii)
        /*0020*/ 	.word	0x00000000
.L_5:


//--------------------- .nv.compat                --------------------------
	.section	.nv.compat,"",@"SHT_CUDA_COMPAT_INFO"
	.align	4
        /*0000*/ 	.byte	0x02, 0x09, 0x00, 0x00, 0x02, 0x02, 0x01, 0x00, 0x02, 0x05, 0x05, 0x00, 0x03, 0x07, 0x01, 0x01
        /*0010*/ 	.byte	0x02, 0x03, 0x00, 0x00, 0x02, 0x06, 0x01, 0x00, 0x04, 0x0b, 0x08, 0x00, 0x09, 0x00, 0x00, 0x00
        /*0020*/ 	.byte	0x00, 0x00, 0x00, 0x00


//--------------------- .nv.info._Z10blurKernelPiS_iii --------------------------
	.section	.nv.info._Z10blurKernelPiS_iii,"",@"SHT_CUDA_INFO"
	.sectionflags	@""
	.align	4


	//----- nvinfo : EIATTR_CUDA_API_VERSION
	.align		4
        /*0000*/ 	.byte	0x04, 0x37
        /*0002*/ 	.short	(.L_7 - .L_6)
.L_6:
        /*0004*/ 	.word	0x00000082


	//----- nvinfo : EIATTR_KPARAM_INFO
	.align		4
.L_7:
        /*0008*/ 	.byte	0x04, 0x17
        /*000a*/ 	.short	(.L_9 - .L_8)
.L_8:
        /*000c*/ 	.word	0x00000000
        /*0010*/ 	.short	0x0004
        /*0012*/ 	.short	0x0018
        /*0014*/ 	.byte	0x00, 0xf0, 0x11, 0x00


	//----- nvinfo : EIATTR_KPARAM_INFO
	.align		4
.L_9:
        /*0018*/ 	.byte	0x04, 0x17
        /*001a*/ 	.short	(.L_11 - .L_10)
.L_10:
        /*001c*/ 	.word	0x00000000
        /*0020*/ 	.short	0x0003
        /*0022*/ 	.short	0x0014
        /*0024*/ 	.byte	0x00, 0xf0, 0x11, 0x00


	//----- nvinfo : EIATTR_KPARAM_INFO
	.align		4
.L_11:
        /*0028*/ 	.byte	0x04, 0x17
        /*002a*/ 	.short	(.L_13 - .L_12)
.L_12:
        /*002c*/ 	.word	0x00000000
        /*0030*/ 	.short	0x0002
        /*0032*/ 	.short	0x0010
        /*0034*/ 	.byte	0x00, 0xf0, 0x11, 0x00


	//----- nvinfo : EIATTR_KPARAM_INFO
	.align		4
.L_13:
        /*0038*/ 	.byte	0x04, 0x17
        /*003a*/ 	.short	(.L_15 - .L_14)
.L_14:
        /*003c*/ 	.word	0x00000000
        /*0040*/ 	.short	0x0001
        /*0042*/ 	.short	0x0008
        /*0044*/ 	.byte	0x00, 0xf5, 0x21, 0x00


	//----- nvinfo : EIATTR_KPARAM_INFO
	.align		4
.L_15:
        /*0048*/ 	.byte	0x04, 0x17
        /*004a*/ 	.short	(.L_17 - .L_16)
.L_16:
        /*004c*/ 	.word	0x00000000
        /*0050*/ 	.short	0x0000
        /*0052*/ 	.short	0x0000
        /*0054*/ 	.byte	0x00, 0xf5, 0x21, 0x00


	//----- nvinfo : EIATTR_SPARSE_MMA_MASK
	.align		4
.L_17:
        /*0058*/ 	.byte	0x03, 0x50
        /*005a*/ 	.short	0x0000


	//----- nvinfo : EIATTR_MAXREG_COUNT
	.align		4
        /*005c*/ 	.byte	0x03, 0x1b
        /*005e*/ 	.short	0x00ff


	//----- nvinfo : EIATTR_MERCURY_ISA_VERSION
	.align		4
        /*0060*/ 	.byte	0x03, 0x5f
        /*0062*/ 	.short	0x0101


	//----- nvinfo : EIATTR_VRC_CTA_INIT_COUNT
	.align		4
        /*0064*/ 	.byte	0x02, 0x4a
	.zero		1
	.zero		1


	//----- nvinfo : EIATTR_EXIT_INSTR_OFFSETS
	.align		4
        /*0068*/ 	.byte	0x04, 0x1c
        /*006a*/ 	.short	(.L_19 - .L_18)


	//   ....[0]....
.L_18:
        /*006c*/ 	.word	0x000000c0


	//   ....[1]....
        /*0070*/ 	.word	0x000012a0


	//----- nvinfo : EIATTR_CBANK_PARAM_SIZE
	.align		4
.L_19:
        /*0074*/ 	.byte	0x03, 0x19
        /*0076*/ 	.short	0x001c


	//----- nvinfo : EIATTR_PARAM_CBANK
	.align		4
        /*0078*/ 	.byte	0x04, 0x0a
        /*007a*/ 	.short	(.L_21 - .L_20)
	.align		4
.L_20:
        /*007c*/ 	.word	index@(.nv.constant0._Z10blurKernelPiS_iii)
        /*0080*/ 	.short	0x0380
        /*0082*/ 	.short	0x001c


	//----- nvinfo : EIATTR_SW_WAR
	.align		4
.L_21:
        /*0084*/ 	.byte	0x04, 0x36
        /*0086*/ 	.short	(.L_23 - .L_22)
.L_22:
        /*0088*/ 	.word	0x00000008
.L_23:


//--------------------- .nv.callgraph             --------------------------
	.section	.nv.callgraph,"",@"SHT_CUDA_CALLGRAPH"
	.align	4
	.sectionentsize	8
	.align		4
        /*0000*/ 	.word	0x00000000
	.align		4
        /*0004*/ 	.word	0xffffffff
	.align		4
        /*0008*/ 	.word	0x00000000
	.align		4
        /*000c*/ 	.word	0xfffffffe
	.align		4
        /*0010*/ 	.word	0x00000000
	.align		4
        /*0014*/ 	.word	0xfffffffd
	.align		4
        /*0018*/ 	.word	0x00000000
	.align		4
        /*001c*/ 	.word	0xfffffffc


//--------------------- .text._Z10blurKernelPiS_iii --------------------------
	.section	.text._Z10blurKernelPiS_iii,"ax",@progbits
	.align	128
        .global         _Z10blurKernelPiS_iii
        .type           _Z10blurKernelPiS_iii,@function
        .size           _Z10blurKernelPiS_iii,(.L_x_6 - _Z10blurKernelPiS_iii)
        .other          _Z10blurKernelPiS_iii,@"STO_CUDA_ENTRY STV_DEFAULT"
_Z10blurKernelPiS_iii:
.text._Z10blurKernelPiS_iii:
[----:B------:R-:W-:Y:S01]  /*0000*/  LDC R1, c[0x0][0x37c] ;  /* 0x0000df00ff017b82 */ /* 0x000fe20000000800 */
[----:B------:R-:W0:Y:S07]  /*0010*/  S2R R3, SR_TID.Y ;  /* 0x0000000000037919 */ /* 0x000e2e0000002200 */
[----:B------:R-:W1:Y:S01]  /*0020*/  LDC R9, c[0x0][0x360] ;  /* 0x0000d800ff097b82 */ /* 0x000e620000000800 */
[----:B------:R-:W2:Y:S01]  /*0030*/  LDCU.64 UR6, c[0x0][0x390] ;  /* 0x00007200ff0677ac */ /* 0x000ea20008000a00 */
[----:B------:R-:W1:Y:S06]  /*0040*/  S2R R0, SR_TID.X ;  /* 0x0000000000007919 */ /* 0x000e6c0000002100 */
[----:B------:R-:W0:Y:S08]  /*0050*/  S2UR UR5, SR_CTAID.Y ;  /* 0x00000000000579c3 */ /* 0x000e300000002600 */
[----:B------:R-:W0:Y:S08]  /*0060*/  LDC R8, c[0x0][0x364] ;  /* 0x0000d900ff087b82 */ /* 0x000e300000000800 */
[----:B------:R-:W1:Y:S01]  /*0070*/  S2UR UR4, SR_CTAID.X ;  /* 0x00000000000479c3 */ /* 0x000e620000002500 */
[----:B0-----:R-:W-:-:S05]  /*0080*/  IMAD R8, R8, UR5, R3 ;  /* 0x0000000508087c24 */ /* 0x001fca000f8e0203 */
[----:B--2---:R-:W-:Y:S01]  /*0090*/  ISETP.GE.AND P0, PT, R8, UR7, PT ;  /* 0x0000000708007c0c */ /* 0x004fe2000bf06270 */
[----:B-1----:R-:W-:-:S05]  /*00a0*/  IMAD R9, R9, UR4, R0 ;  /* 0x0000000409097c24 */ /* 0x002fca000f8e0200 */
[----:B------:R-:W-:-:S13]  /*00b0*/  ISETP.GE.OR P0, PT, R9, UR6, P0 ;  /* 0x0000000609007c0c */ /* 0x000fda0008706670 */
[----:B------:R-:W-:Y:S05]  /*00c0*/  @P0 EXIT ;  /* 0x000000000000094d */ /* 0x000fea0003800000 */
[----:B------:R-:W0:Y:S01]  /*00d0*/  LDCU UR7, c[0x0][0x398] ;  /* 0x00007300ff0777ac */ /* 0x000e220008000800 */
[----:B------:R-:W-:Y:S01]  /*00e0*/  IMAD.MOV.U32 R11, RZ, RZ, RZ ;  /* 0x000000ffff0b7224 */ /* 0x000fe200078e00ff */
[----:B------:R-:W-:Y:S01]  /*00f0*/  CS2R R6, SRZ ;  /* 0x0000000000067805 */ /* 0x000fe2000001ff00 */
[----:B------:R-:W-:Y:S01]  /*0100*/  IMAD.MOV.U32 R0, RZ, RZ, RZ ;  /* 0x000000ffff007224 */ /* 0x000fe200078e00ff */
[----:B------:R-:W1:Y:S01]  /*0110*/  LDCU.64 UR10, c[0x0][0x358] ;  /* 0x00006b00ff0a77ac */ /* 0x000e620008000a00 */
[----:B0-----:R-:W-:Y:S02]  /*0120*/  USHF.L.U32 UR4, UR7, 0x1, URZ ;  /* 0x0000000107047899 */ /* 0x001fe400080006ff */
[----:B------:R-:W-:Y:S01]  /*0130*/  VIADD R10, R9, -UR7 ;  /* 0x80000007090a7c36 */ /* 0x000fe20008000000 */
[----:B------:R-:W-:Y:S02]  /*0140*/  UIADD3 UR8, UPT, UPT, -UR7, URZ, URZ ;  /* 0x000000ff07087290 */ /* 0x000fe4000fffe1ff */
[----:B------:R-:W-:-:S02]  /*0150*/  ULOP3.LUT UR5, UR4, 0x6, URZ, 0xc0, !UPT ;  /* 0x0000000604057892 */ /* 0x000fc4000f8ec0ff */
[----:B------:R-:W-:Y:S02]  /*0160*/  ULOP3.LUT UR4, UR4, 0xfffffff8, URZ, 0xc0, !UPT ;  /* 0xfffffff804047892 */ /* 0x000fe4000f8ec0ff */
[----:B------:R-:W-:Y:S02]  /*0170*/  UIADD3 UR5, UPT, UPT, UR5, -0x1, URZ ;  /* 0xffffffff05057890 */ /* 0x000fe4000fffe0ff */
[----:B------:R-:W-:Y:S02]  /*0180*/  UIADD3 UR9, UPT, UPT, -UR4, URZ, URZ ;  /* 0x000000ff04097290 */ /* 0x000fe4000fffe1ff */
[----:B------:R-:W-:Y:S02]  /*0190*/  UIADD3 UR6, UPT, UPT, -UR7, 0x3, URZ ;  /* 0x0000000307067890 */ /* 0x000fe4000fffe1ff */
[----:B------:R-:W-:Y:S01]  /*01a0*/  UISETP.GE.U32.AND UP0, UPT, UR5, 0x3, UPT ;  /* 0x000000030500788c */ /* 0x000fe2000bf06070 */
[----:B-1----:R-:W-:-:S10]  /*01b0*/  UMOV UR4, UR8 ;  /* 0x0000000800047c82 */ /* 0x002fd40008000000 */
.L_x_4:
[----:B------:R-:W0:Y:S01]  /*01c0*/  LDCU UR5, c[0x0][0x398] ;  /* 0x00007300ff0577ac */ /* 0x000e220008000800 */
[----:B------:R-:W-:Y:S01]  /*01d0*/  IADD3 R13, PT, PT, R8, UR4, RZ ;  /* 0x00000004080d7c10 */ /* 0x000fe2000fffe0ff */
[----:B------:R-:W1:Y:S01]  /*01e0*/  LDCU UR7, c[0x0][0x394] ;  /* 0x00007280ff0777ac */ /* 0x000e620008000800 */
[----:B------:R-:W-:Y:S02]  /*01f0*/  UIADD3 UR4, UPT, UPT, UR4, 0x1, URZ ;  /* 0x0000000104047890 */ /* 0x000fe4000fffe0ff */
[----:B0-----:R-:W-:Y:S02]  /*0200*/  UISETP.GE.U32.AND UP2, UPT, UR5, 0x4, UPT ;  /* 0x000000040500788c */ /* 0x001fe4000bf46070 */
[----:B------:R-:W-:Y:S01]  /*0210*/  UISETP.NE.AND UP1, UPT, UR4, UR5, UPT ;  /* 0x000000050400728c */ /* 0x000fe2000bf25270 */
[----:B-1----:R-:W-:Y:S02]  /*0220*/  ISETP.GE.AND P0, PT, R13, UR7, PT ;  /* 0x000000070d007c0c */ /* 0x002fe4000bf06270 */
[----:B------:R-:W-:-:S02]  /*0230*/  UMOV UR5, UR8 ;  /* 0x0000000800057c82 */ /* 0x000fc40008000000 */
[----:B------:R-:W-:Y:S02]  /*0240*/  ISETP.GT.AND P0, PT, R13, -0x1, !P0 ;  /* 0xffffffff0d00780c */ /* 0x000fe40004704270 */
[----:B------:R-:W-:Y:S11]  /*0250*/  BRA.U !UP2, `(.L_x_0) ;  /* 0x000000050a9c7547 */ /* 0x000ff6000b800000 */
[----:B------:R-:W0:Y:S01]  /*0260*/  LDCU UR5, c[0x0][0x390] ;  /* 0x00007200ff0577ac */ /* 0x000e220008000800 */
[----:B------:R-:W1:Y:S01]  /*0270*/  LDC.64 R2, c[0x0][0x380] ;  /* 0x0000e000ff027b82 */ /* 0x000e620000000a00 */
[--C-:B------:R-:W-:Y:S01]  /*0280*/  IMAD.MOV.U32 R12, RZ, RZ, R10.reuse ;  /* 0x000000ffff0c7224 */ /* 0x100fe200078e000a */
[----:B------:R-:W2:Y:S01]  /*0290*/  LDCU UR12, c[0x0][0x390] ;  /* 0x00007200ff0c77ac */ /* 0x000ea20008000800 */
[----:B------:R-:W-:Y:S01]  /*02a0*/  UMOV UR7, UR6 ;  /* 0x0000000600077c82 */ /* 0x000fe20008000000 */
[----:B0-----:R-:W-:Y:S01]  /*02b0*/  IMAD R15, R13, UR5, R10 ;  /* 0x000000050d0f7c24 */ /* 0x001fe2000f8e020a */
[----:B------:R-:W-:-:S03]  /*02c0*/  UMOV UR5, UR9 ;  /* 0x0000000900057c82 */ /* 0x000fc60008000000 */
[----:B--2---:R-:W-:-:S07]  /*02d0*/  IMAD R15, R15, 0x3, RZ ;  /* 0x000000030f0f7824 */ /* 0x004fce00078e02ff */
.L_x_1:
[C---:B------:R-:W-:Y:S01]  /*02e0*/  ISETP.GE.AND P2, PT, R12.reuse, UR12, PT ;  /* 0x0000000c0c007c0c */ /* 0x040fe2000bf46270 */
[C---:B------:R-:W-:Y:S02]  /*02f0*/  VIADD R14, R12.reuse, 0x1 ;  /* 0x000000010c0e7836 */ /* 0x040fe40000000000 */
[----:B-1----:R-:W-:Y:S01]  /*0300*/  IMAD.WIDE R4, R15, 0x4, R2 ;  /* 0x000000040f047825 */ /* 0x002fe200078e0202 */
[----:B------:R-:W-:Y:S02]  /*0310*/  ISETP.GT.AND P2, PT, R12, -0x1, !P2 ;  /* 0xffffffff0c00780c */ /* 0x000fe40005744270 */
[C---:B------:R-:W-:Y:S02]  /*0320*/  ISETP.GE.AND P5, PT, R14.reuse, UR12, PT ;  /* 0x0000000c0e007c0c */ /* 0x040fe4000bfa6270 */
[----:B------:R-:W-:Y:S02]  /*0330*/  PLOP3.LUT P2, PT, P2, P0, PT, 0x80, 0x8 ;  /* 0x000000000008781c */ /* 0x000fe40001741070 */
[----:B------:R-:W-:-:S02]  /*0340*/  ISETP.GT.AND P5, PT, R14, -0x1, !P5 ;  /* 0xffffffff0e00780c */ /* 0x000fc40006fa4270 */
[----:B------:R-:W-:Y:S02]  /*0350*/  IADD3 R14, PT, PT, R12, 0x2, RZ ;  /* 0x000000020c0e7810 */ /* 0x000fe40007ffe0ff */
[----:B------:R-:W-:Y:S02]  /*0360*/  PLOP3.LUT P5, PT, P5, P0, PT, 0x80, 0x8 ;  /* 0x000000000008781c */ /* 0x000fe40002fa1070 */
[----:B------:R-:W-:-:S05]  /*0370*/  ISETP.GE.AND P1, PT, R14, UR12, PT ;  /* 0x0000000c0e007c0c */ /* 0x000fca000bf26270 */
[----:B------:R-:W2:Y:S01]  /*0380*/  @P2 LDG.E R18, desc[UR10][R4.64+0x4] ;  /* 0x0000040a04122981 */ /* 0x000ea2000c1e1900 */
[----:B------:R-:W-:Y:S01]  /*0390*/  ISETP.GT.AND P1, PT, R14, -0x1, !P1 ;  /* 0xffffffff0e00780c */ /* 0x000fe20004f24270 */
[----:B------:R-:W-:Y:S02]  /*03a0*/  VIADD R14, R12, 0x3 ;  /* 0x000000030c0e7836 */ /* 0x000fe40000000000 */
[----:B------:R-:W3:Y:S03]  /*03b0*/  @P2 LDG.E R23, desc[UR10][R4.64] ;  /* 0x0000000a04172981 */ /* 0x000ee6000c1e1900 */
[C---:B------:R-:W-:Y:S01]  /*03c0*/  ISETP.GE.AND P4, PT, R14.reuse, UR12, PT ;  /* 0x0000000c0e007c0c */ /* 0x040fe2000bf86270 */
[----:B------:R-:W4:Y:S01]  /*03d0*/  @P2 LDG.E R25, desc[UR10][R4.64+0x8] ;  /* 0x0000080a04192981 */ /* 0x000f22000c1e1900 */
[----:B------:R-:W-:Y:S02]  /*03e0*/  PLOP3.LUT P1, PT, P1, P0, PT, 0x80, 0x8 ;  /* 0x000000000008781c */ /* 0x000fe40000f21070 */
[----:B------:R-:W-:Y:S01]  /*03f0*/  ISETP.GT.AND P4, PT, R14, -0x1, !P4 ;  /* 0xffffffff0e00780c */ /* 0x000fe20006784270 */
[----:B------:R-:W5:Y:S04]  /*0400*/  @P5 LDG.E R27, desc[UR10][R4.64+0xc] ;  /* 0x00000c0a041b5981 */ /* 0x000f68000c1e1900 */
[----:B------:R-:W5:Y:S01]  /*0410*/  @P5 LDG.E R20, desc[UR10][R4.64+0x10] ;  /* 0x0000100a04145981 */ /* 0x000f62000c1e1900 */
[----:B------:R-:W-:-:S03]  /*0420*/  PLOP3.LUT P4, PT, P4, P0, PT, 0x80, 0x8 ;  /* 0x000000000008781c */ /* 0x000fc60002781070 */
[----:B------:R-:W5:Y:S04]  /*0430*/  @P5 LDG.E R21, desc[UR10][R4.64+0x14] ;  /* 0x0000140a04155981 */ /* 0x000f68000c1e1900 */
[----:B------:R-:W5:Y:S04]  /*0440*/  @P1 LDG.E R17, desc[UR10][R4.64+0x20] ;  /* 0x0000200a04111981 */ /* 0x000f68000c1e1900 */
[----:B------:R-:W5:Y:S04]  /*0450*/  @P1 LDG.E R29, desc[UR10][R4.64+0x18] ;  /* 0x0000180a041d1981 */ /* 0x000f68000c1e1900 */
[----:B------:R-:W5:Y:S04]  /*0460*/  @P1 LDG.E R16, desc[UR10][R4.64+0x1c] ;  /* 0x00001c0a04101981 */ /* 0x000f68000c1e1900 */
[----:B------:R-:W5:Y:S04]  /*0470*/  @P4 LDG.E R19, desc[UR10][R4.64+0x24] ;  /* 0x0000240a04134981 */ /* 0x000f68000c1e1900 */
[----:B------:R-:W5:Y:S01]  /*0480*/  @P4 LDG.E R14, desc[UR10][R4.64+0x28] ;  /* 0x0000280a040e4981 */ /* 0x000f62000c1e1900 */
[----:B------:R-:W-:-:S05]  /*0490*/  VIADD R22, R12, 0x5 ;  /* 0x000000050c167836 */ /* 0x000fca0000000000 */
[----:B------:R-:W-:Y:S01]  /*04a0*/  ISETP.GE.AND P3, PT, R22, UR12, PT ;  /* 0x0000000c16007c0c */ /* 0x000fe2000bf66270 */
[----:B------:R-:W-:-:S03]  /*04b0*/  @P2 VIADD R11, R11, 0x1 ;  /* 0x000000010b0b2836 */ /* 0x000fc60000000000 */
[----:B------:R-:W-:Y:S01]  /*04c0*/  ISETP.GT.AND P3, PT, R22, -0x1, !P3 ;  /* 0xffffffff1600780c */ /* 0x000fe20005f64270 */
[----:B------:R-:W-:-:S03]  /*04d0*/  @P5 VIADD R11, R11, 0x1 ;  /* 0x000000010b0b5836 */ /* 0x000fc60000000000 */
[----:B------:R-:W-:Y:S02]  /*04e0*/  PLOP3.LUT P3, PT, P3, P0, PT, 0x80, 0x8 ;  /* 0x000000000008781c */ /* 0x000fe40001f61070 */
[----:B--2---:R-:W-:Y:S01]  /*04f0*/  @P2 IADD3 R7, PT, PT, R7, R18, RZ ;  /* 0x0000001207072210 */ /* 0x004fe20007ffe0ff */
[----:B------:R-:W-:-:S05]  /*0500*/  VIADD R18, R12, 0x4 ;  /* 0x000000040c127836 */ /* 0x000fca0000000000 */
[----:B------:R-:W-:Y:S01]  /*0510*/  ISETP.GE.AND P6, PT, R18, UR12, PT ;  /* 0x0000000c12007c0c */ /* 0x000fe2000bfc6270 */
[----:B---3--:R-:W-:Y:S02]  /*0520*/  @P2 IMAD.IADD R0, R0, 0x1, R23 ;  /* 0x0000000100002824 */ /* 0x008fe400078e0217 */
[----:B------:R-:W-:Y:S01]  /*0530*/  VIADD R23, R12, 0x6 ;  /* 0x000000060c177836 */ /* 0x000fe20000000000 */
[----:B------:R-:W-:Y:S01]  /*0540*/  ISETP.GT.AND P6, PT, R18, -0x1, !P6 ;  /* 0xffffffff1200780c */ /* 0x000fe200077c4270 */
[----:B------:R-:W-:Y:S01]  /*0550*/  VIADD R18, R12, 0x7 ;  /* 0x000000070c127836 */ /* 0x000fe20000000000 */
[----:B----4-:R-:W-:Y:S02]  /*0560*/  @P2 IADD3 R6, PT, PT, R6, R25, RZ ;  /* 0x0000001906062210 */ /* 0x010fe40007ffe0ff */
[----:B------:R-:W-:Y:S01]  /*0570*/  PLOP3.LUT P6, PT, P6, P0, PT, 0x80, 0x8 ;  /* 0x000000000008781c */ /* 0x000fe200037c1070 */
[----:B------:R-:W2:Y:S01]  /*0580*/  @P3 LDG.E R25, desc[UR10][R4.64+0x3c] ;  /* 0x00003c0a04193981 */ /* 0x000ea2000c1e1900 */
[----:B------:R-:W-:Y:S01]  /*0590*/  ISETP.GE.AND P2, PT, R23, UR12, PT ;  /* 0x0000000c17007c0c */ /* 0x000fe2000bf46270 */
[----:B-----5:R-:W-:Y:S01]  /*05a0*/  @P5 IMAD.IADD R7, R7, 0x1, R20 ;  /* 0x0000000107075824 */ /* 0x020fe200078e0214 */
[----:B------:R-:W-:-:S02]  /*05b0*/  @P5 IADD3 R0, PT, PT, R0, R27, RZ ;  /* 0x0000001b00005210 */ /* 0x000fc40007ffe0ff */
[----:B------:R-:W-:Y:S02]  /*05c0*/  ISETP.GT.AND P2, PT, R23, -0x1, !P2 ;  /* 0xffffffff1700780c */ /* 0x000fe40005744270 */
[----:B------:R-:W-:Y:S02]  /*05d0*/  @P5 IADD3 R6, PT, PT, R6, R21, RZ ;  /* 0x0000001506065210 */ /* 0x000fe40007ffe0ff */
[C---:B------:R-:W-:Y:S01]  /*05e0*/  ISETP.GE.AND P5, PT, R18.reuse, UR12, PT ;  /* 0x0000000c12007c0c */ /* 0x040fe2000bfa6270 */
[----:B------:R-:W3:Y:S01]  /*05f0*/  @P4 LDG.E R21, desc[UR10][R4.64+0x2c] ;  /* 0x00002c0a04154981 */ /* 0x000ee2000c1e1900 */
[----:B------:R-:W-:Y:S02]  /*0600*/  PLOP3.LUT P2, PT, P2, P0, PT, 0x80, 0x8 ;  /* 0x000000000008781c */ /* 0x000fe40001741070 */
[----:B------:R-:W-:Y:S01]  /*0610*/  ISETP.GT.AND P5, PT, R18, -0x1, !P5 ;  /* 0xffffffff1200780c */ /* 0x000fe20006fa4270 */
[----:B------:R-:W4:Y:S01]  /*0620*/  @P6 LDG.E R27, desc[UR10][R4.64+0x38] ;  /* 0x0000380a041b6981 */ /* 0x000f22000c1e1900 */
[----:B------:R-:W-:-:S02]  /*0630*/  @P1 IMAD.IADD R6, R6, 0x1, R17 ;  /* 0x0000000106061824 */ /* 0x000fc400078e0211 */
[----:B------:R-:W-:Y:S01]  /*0640*/  PLOP3.LUT P5, PT, P5, P0, PT, 0x80, 0x8 ;  /* 0x000000000008781c */ /* 0x000fe20002fa1070 */
[----:B------:R-:W5:Y:S01]  /*0650*/  @P6 LDG.E R23, desc[UR10][R4.64+0x30] ;  /* 0x0000300a04176981 */ /* 0x000f62000c1e1900 */
[----:B------:R-:W-:-:S03]  /*0660*/  @P1 IMAD.IADD R0, R0, 0x1, R29 ;  /* 0x0000000100001824 */ /* 0x000fc600078e021d */
[----:B------:R-:W2:Y:S01]  /*0670*/  @P6 LDG.E R18, desc[UR10][R4.64+0x34] ;  /* 0x0000340a04126981 */ /* 0x000ea2000c1e1900 */
[----:B------:R-:W-:-:S03]  /*0680*/  @P1 IADD3 R7, PT, PT, R7, R16, RZ ;  /* 0x0000001007071210 */ /* 0x000fc60007ffe0ff */
[----:B------:R-:W2:Y:S01]  /*0690*/  @P3 LDG.E R17, desc[UR10][R4.64+0x44] ;  /* 0x0000440a04113981 */ /* 0x000ea2000c1e1900 */
[----:B------:R-:W-:-:S03]  /*06a0*/  @P4 IMAD.IADD R0, R0, 0x1, R19 ;  /* 0x0000000100004824 */ /* 0x000fc600078e0213 */
[----:B------:R-:W2:Y:S04]  /*06b0*/  @P3 LDG.E R16, desc[UR10][R4.64+0x40] ;  /* 0x0000400a04103981 */ /* 0x000ea8000c1e1900 */
[----:B------:R-:W2:Y:S01]  /*06c0*/  @P2 LDG.E R19, desc[UR10][R4.64+0x50] ;  /* 0x0000500a04132981 */ /* 0x000ea2000c1e1900 */
[----:B------:R-:W-:-:S03]  /*06d0*/  @P4 IADD3 R7, PT, PT, R7, R14, RZ ;  /* 0x0000000e07074210 */ /* 0x000fc60007ffe0ff */
[----:B------:R-:W2:Y:S04]  /*06e0*/  @P2 LDG.E R29, desc[UR10][R4.64+0x48] ;  /* 0x0000480a041d2981 */ /* 0x000ea8000c1e1900 */
[----:B------:R-:W2:Y:S04]  /*06f0*/  @P2 LDG.E R20, desc[UR10][R4.64+0x4c] ;  /* 0x00004c0a04142981 */ /* 0x000ea8000c1e1900 */
[----:B------:R-:W2:Y:S04]  /*0700*/  @P5 LDG.E R22, desc[UR10][R4.64+0x54] ;  /* 0x0000540a04165981 */ /* 0x000ea8000c1e1900 */
[----:B------:R-:W2:Y:S04]  /*0710*/  @P5 LDG.E R14, desc[UR10][R4.64+0x58] ;  /* 0x0000580a040e5981 */ /* 0x000ea8000c1e1900 */
[----:B------:R-:W2:Y:S01]  /*0720*/  @P5 LDG.E R24, desc[UR10][R4.64+0x5c] ;  /* 0x00005c0a04185981 */ /* 0x000ea2000c1e1900 */
[----:B------:R-:W-:-:S04]  /*0730*/  @P1 VIADD R11, R11, 0x1 ;  /* 0x000000010b0b1836 */ /* 0x000fc80000000000 */
[----:B------:R-:W-:Y:S01]  /*0740*/  @P4 VIADD R11, R11, 0x1 ;  /* 0x000000010b0b4836 */ /* 0x000fe20000000000 */
[----:B------:R-:W-:-:S04]  /*0750*/  UIADD3 UR5, UPT, UPT, UR5, 0x8, URZ ;  /* 0x0000000805057890 */ /* 0x000fc8000fffe0ff */
[----:B------:R-:W-:Y:S01]  /*0760*/  @P6 IADD3 R11, PT, PT, R11, 0x1, RZ ;  /* 0x000000010b0b6810 */ /* 0x000fe20007ffe0ff */
[----:B------:R-:W-:-:S03]  /*0770*/  UISETP.NE.AND UP2, UPT, UR5, URZ, UPT ;  /* 0x000000ff0500728c */ /* 0x000fc6000bf45270 */
[----:B------:R-:W-:-:S05]  /*0780*/  @P3 IADD3 R11, PT, PT, R11, 0x1, RZ ;  /* 0x000000010b0b3810 */ /* 0x000fca0007ffe0ff */
[----:B------:R-:W-:Y:S02]  /*0790*/  @P2 VIADD R11, R11, 0x1 ;  /* 0x000000010b0b2836 */ /* 0x000fe40000000000 */
[----:B------:R-:W-:Y:S02]  /*07a0*/  VIADD R15, R15, 0x18 ;  /* 0x000000180f0f7836 */ /* 0x000fe40000000000 */
[----:B------:R-:W-:Y:S01]  /*07b0*/  VIADD R12, R12, 0x8 ;  /* 0x000000080c0c7836 */ /* 0x000fe20000000000 */
[----:B------:R-:W-:Y:S01]  /*07c0*/  @P5 IADD3 R11, PT, PT, R11, 0x1, RZ ;  /* 0x000000010b0b5810 */ /* 0x000fe20007ffe0ff */
[----:B------:R-:W-:Y:S01]  /*07d0*/  UIADD3 UR7, UPT, UPT, UR7, 0x8, URZ ;  /* 0x0000000807077890 */ /* 0x000fe2000fffe0ff */
[----:B---3--:R-:W-:-:S04]  /*07e0*/  @P4 IMAD.IADD R6, R6, 0x1, R21 ;  /* 0x0000000106064824 */ /* 0x008fc800078e0215 */
[----:B----4-:R-:W-:Y:S02]  /*07f0*/  @P6 IMAD.IADD R6, R6, 0x1, R27 ;  /* 0x0000000106066824 */ /* 0x010fe400078e021b */
[----:B-----5:R-:W-:Y:S01]  /*0800*/  @P6 IMAD.IADD R0, R0, 0x1, R23 ;  /* 0x0000000100006824 */ /* 0x020fe200078e0217 */
[----:B--2---:R-:W-:-:S04]  /*0810*/  @P6 IADD3 R7, PT, PT, R7, R18, RZ ;  /* 0x0000001207076210 */ /* 0x004fc80007ffe0ff */
[----:B------:R-:W-:Y:S02]  /*0820*/  @P3 IADD3 R0, PT, PT, R0, R25, RZ ;  /* 0x0000001900003210 */ /* 0x000fe40007ffe0ff */
[----:B------:R-:W-:Y:S01]  /*0830*/  @P3 IADD3 R6, PT, PT, R6, R17, RZ ;  /* 0x0000001106063210 */ /* 0x000fe20007ffe0ff */
[----:B------:R-:W-:-:S04]  /*0840*/  @P3 IMAD.IADD R7, R7, 0x1, R16 ;  /* 0x0000000107073824 */ /* 0x000fc800078e0210 */
[----:B------:R-:W-:Y:S02]  /*0850*/  @P2 IMAD.IADD R6, R6, 0x1, R19 ;  /* 0x0000000106062824 */ /* 0x000fe400078e0213 */
[----:B------:R-:W-:Y:S02]  /*0860*/  @P2 IMAD.IADD R0, R0, 0x1, R29 ;  /* 0x0000000100002824 */ /* 0x000fe400078e021d */
[----:B------:R-:W-:Y:S02]  /*0870*/  @P2 IMAD.IADD R7, R7, 0x1, R20 ;  /* 0x0000000107072824 */ /* 0x000fe400078e0214 */
[----:B------:R-:W-:Y:S02]  /*0880*/  @P5 IMAD.IADD R0, R0, 0x1, R22 ;  /* 0x0000000100005824 */ /* 0x000fe400078e0216 */
[----:B------:R-:W-:Y:S01]  /*0890*/  @P5 IMAD.IADD R7, R7, 0x1, R14 ;  /* 0x0000000107075824 */ /* 0x000fe200078e020e */
[----:B------:R-:W-:Y:S01]  /*08a0*/  @P5 IADD3 R6, PT, PT, R6, R24, RZ ;  /* 0x0000001806065210 */ /* 0x000fe20007ffe0ff */
[----:B------:R-:W-:Y:S06]  /*08b0*/  BRA.U UP2, `(.L_x_1) ;  /* 0xfffffff902887547 */ /* 0x000fec000b83ffff */
[----:B------:R-:W-:-:S12]  /*08c0*/  UIADD3 UR5, UPT, UPT, UR7, -0x3, URZ ;  /* 0xfffffffd07057890 */ /* 0x000fd8000fffe0ff */
.L_x_0:
[----:B------:R-:W0:Y:S02]  /*08d0*/  LDCU UR7, c[0x0][0x398] ;  /* 0x00007300ff0777ac */ /* 0x000e240008000800 */
[----:B0-----:R-:W-:-:S09]  /*08e0*/  ULOP3.LUT UP2, URZ, UR7, 0x3, URZ, 0xc0, !UPT ;  /* 0x0000000307ff7892 */ /* 0x001fd2000f84c0ff */
[----:B------:R-:W-:Y:S05]  /*08f0*/  BRA.U !UP2, `(.L_x_2) ;  /* 0x000000050a807547 */ /* 0x000fea000b800000 */
[----:B------:R-:W-:Y:S01]  /*0900*/  ULOP3.LUT UP2, URZ, UR7, 0x1, URZ, 0xc0, !UPT ;  /* 0x0000000107ff7892 */ /* 0x000fe2000f84c0ff */
[----:B------:R-:W-:Y:S10]  /*0910*/  BRA.U !UP0, `(.L_x_3) ;  /* 0x0000000108f87547 */ /* 0x000ff4000b800000 */
[----:B------:R-:W0:Y:S01]  /*0920*/  LDCU UR7, c[0x0][0x390] ;  /* 0x00007200ff0777ac */ /* 0x000e220008000800 */
[----:B------:R-:W-:-:S04]  /*0930*/  VIADD R12, R9, UR5 ;  /* 0x00000005090c7c36 */ /* 0x000fc80008000000 */
[C---:B------:R-:W-:Y:S01]  /*0940*/  VIADD R18, R12.reuse, 0x1 ;  /* 0x000000010c127836 */ /* 0x040fe20000000000 */
[C---:B------:R-:W-:Y:S01]  /*0950*/  IADD3 R20, PT, PT, R12.reuse, 0x2, RZ ;  /* 0x000000020c147810 */ /* 0x040fe20007ffe0ff */
[C---:B------:R-:W-:Y:S01]  /*0960*/  VIADD R22, R12.reuse, 0x3 ;  /* 0x000000030c167836 */ /* 0x040fe20000000000 */
[----:B0-----:R-:W-:Y:S02]  /*0970*/  ISETP.GE.AND P1, PT, R12, UR7, PT ;  /* 0x000000070c007c0c */ /* 0x001fe4000bf26270 */
[----:B------:R-:W-:Y:S02]  /*0980*/  ISETP.GE.AND P2, PT, R18, UR7, PT ;  /* 0x0000000712007c0c */ /* 0x000fe4000bf46270 */
[----:B------:R-:W-:Y:S02]  /*0990*/  ISETP.GT.AND P1, PT, R12, -0x1, !P1 ;  /* 0xffffffff0c00780c */ /* 0x000fe40004f24270 */
[----:B------:R-:W-:Y:S02]  /*09a0*/  ISETP.GT.AND P2, PT, R18, -0x1, !P2 ;  /* 0xffffffff1200780c */ /* 0x000fe40005744270 */
[----:B------:R-:W-:-:S02]  /*09b0*/  PLOP3.LUT P1, PT, P1, P0, PT, 0x80, 0x8 ;  /* 0x000000000008781c */ /* 0x000fc40000f21070 */
[C---:B------:R-:W-:Y:S02]  /*09c0*/  ISETP.GE.AND P3, PT, R20.reuse, UR7, PT ;  /* 0x0000000714007c0c */ /* 0x040fe4000bf66270 */
[----:B------:R-:W-:Y:S02]  /*09d0*/  PLOP3.LUT P2, PT, P2, P0, PT, 0x80, 0x8 ;  /* 0x000000000008781c */ /* 0x000fe40001741070 */
[----:B------:R-:W-:Y:S02]  /*09e0*/  ISETP.GT.AND P3, PT, R20, -0x1, !P3 ;  /* 0xffffffff1400780c */ /* 0x000fe40005f64270 */
[C---:B------:R-:W-:Y:S02]  /*09f0*/  ISETP.GE.AND P4, PT, R22.reuse, UR7, PT ;  /* 0x0000000716007c0c */ /* 0x040fe4000bf86270 */
[----:B------:R-:W-:Y:S02]  /*0a00*/  PLOP3.LUT P3, PT, P3, P0, PT, 0x80, 0x8 ;  /* 0x000000000008781c */ /* 0x000fe40001f61070 */
[----:B------:R-:W-:Y:S01]  /*0a10*/  ISETP.GT.AND P4, PT, R22, -0x1, !P4 ;  /* 0xffffffff1600780c */ /* 0x000fe20006784270 */
[----:B------:R-:W0:Y:S01]  /*0a20*/  @P1 LDC.64 R16, c[0x0][0x380] ;  /* 0x0000e000ff101b82 */ /* 0x000e220000000a00 */
[----:B------:R-:W-:-:S02]  /*0a30*/  @P1 IMAD R12, R13, UR7, R12 ;  /* 0x000000070d0c1c24 */ /* 0x000fc4000f8e020c */
[----:B------:R-:W-:Y:S01]  /*0a40*/  PLOP3.LUT P4, PT, P4, P0, PT, 0x80, 0x8 ;  /* 0x000000000008781c */ /* 0x000fe20002781070 */
[C---:B------:R-:W-:Y:S02]  /*0a50*/  @P2 IMAD R18, R13.reuse, UR7, R18 ;  /* 0x000000070d122c24 */ /* 0x040fe4000f8e0212 */
[----:B------:R-:W-:Y:S02]  /*0a60*/  @P1 IMAD R19, R12, 0x3, RZ ;  /* 0x000000030c131824 */ /* 0x000fe400078e02ff */
[----:B------:R-:W1:Y:S01]  /*0a70*/  @P2 LDC.64 R14, c[0x0][0x380] ;  /* 0x0000e000ff0e2b82 */ /* 0x000e620000000a00 */
[----:B------:R-:W-:Y:S02]  /*0a80*/  @P2 IMAD R21, R18, 0x3, RZ ;  /* 0x0000000312152824 */ /* 0x000fe400078e02ff */
[----:B------:R-:W-:-:S04]  /*0a90*/  @P3 IMAD R12, R13, UR7, R20 ;  /* 0x000000070d0c3c24 */ /* 0x000fc8000f8e0214 */
[----:B------:R-:W-:Y:S01]  /*0aa0*/  @P3 IMAD R23, R12, 0x3, RZ ;  /* 0x000000030c173824 */ /* 0x000fe200078e02ff */
[----:B------:R-:W2:Y:S01]  /*0ab0*/  @P3 LDC.64 R4, c[0x0][0x380] ;  /* 0x0000e000ff043b82 */ /* 0x000ea20000000a00 */
[----:B------:R-:W-:-:S07]  /*0ac0*/  @P4 IMAD R18, R13, UR7, R22 ;  /* 0x000000070d124c24 */ /* 0x000fce000f8e0216 */
[----:B------:R-:W3:Y:S01]  /*0ad0*/  @P4 LDC.64 R2, c[0x0][0x380] ;  /* 0x0000e000ff024b82 */ /* 0x000ee20000000a00 */
[----:B0-----:R-:W-:-:S05]  /*0ae0*/  @P1 IMAD.WIDE R16, R19, 0x4, R16 ;  /* 0x0000000413101825 */ /* 0x001fca00078e0210 */
[----:B------:R-:W4:Y:S01]  /*0af0*/  @P1 LDG.E R19, desc[UR10][R16.64] ;  /* 0x0000000a10131981 */ /* 0x000f22000c1e1900 */
[----:B-1----:R-:W-:-:S03]  /*0b00*/  @P2 IMAD.WIDE R14, R21, 0x4, R14 ;  /* 0x00000004150e2825 */ /* 0x002fc600078e020e */
[----:B------:R-:W5:Y:S04]  /*0b10*/  @P1 LDG.E R12, desc[UR10][R16.64+0x4] ;  /* 0x0000040a100c1981 */ /* 0x000f68000c1e1900 */
[----:B------:R-:W5:Y:S01]  /*0b20*/  @P1 LDG.E R21, desc[UR10][R16.64+0x8] ;  /* 0x0000080a10151981 */ /* 0x000f62000c1e1900 */
[----:B------:R-:W-:Y:S02]  /*0b30*/  @P4 IMAD R29, R18, 0x3, RZ ;  /* 0x00000003121d4824 */ /* 0x000fe400078e02ff */
[----:B--2---:R-:W-:Y:S01]  /*0b40*/  @P3 IMAD.WIDE R4, R23, 0x4, R4 ;  /* 0x0000000417043825 */ /* 0x004fe200078e0204 */
[----:B------:R-:W2:Y:S04]  /*0b50*/  @P2 LDG.E R25, desc[UR10][R14.64+0x8] ;  /* 0x0000080a0e192981 */ /* 0x000ea8000c1e1900 */
[----:B------:R-:W2:Y:S04]  /*0b60*/  @P2 LDG.E R23, desc[UR10][R14.64] ;  /* 0x0000000a0e172981 */ /* 0x000ea8000c1e1900 */
[----:B------:R-:W2:Y:S01]  /*0b70*/  @P2 LDG.E R18, desc[UR10][R14.64+0x4] ;  /* 0x0000040a0e122981 */ /* 0x000ea2000c1e1900 */
[----:B---3--:R-:W-:-:S03]  /*0b80*/  @P4 IMAD.WIDE R2, R29, 0x4, R2 ;  /* 0x000000041d024825 */ /* 0x008fc600078e0202 */
[----:B------:R-:W3:Y:S04]  /*0b90*/  @P3 LDG.E R27, desc[UR10][R4.64] ;  /* 0x0000000a041b3981 */ /* 0x000ee8000c1e1900 */
[----:B------:R-:W3:Y:S04]  /*0ba0*/  @P3 LDG.E R20, desc[UR10][R4.64+0x4] ;  /* 0x0000040a04143981 */ /* 0x000ee8000c1e1900 */
[----:B------:R-:W3:Y:S04]  /*0bb0*/  @P3 LDG.E R29, desc[UR10][R4.64+0x8] ;  /* 0x0000080a041d3981 */ /* 0x000ee8000c1e1900 */
[----:B------:R-:W3:Y:S04]  /*0bc0*/  @P4 LDG.E R22, desc[UR10][R2.64] ;  /* 0x0000000a02164981 */ /* 0x000ee8000c1e1900 */
[----:B------:R-:W3:Y:S04]  /*0bd0*/  @P4 LDG.E R16, desc[UR10][R2.64+0x4] ;  /* 0x0000040a02104981 */ /* 0x000ee8000c1e1900 */
[----:B------:R-:W3:Y:S01]  /*0be0*/  @P4 LDG.E R17, desc[UR10][R2.64+0x8] ;  /* 0x0000080a02114981 */ /* 0x000ee2000c1e1900 */
[----:B------:R-:W-:-:S05]  /*0bf0*/  @P1 IADD3 R11, PT, PT, R11, 0x1, RZ ;  /* 0x000000010b0b1810 */ /* 0x000fca0007ffe0ff */
[----:B------:R-:W-:-:S04]  /*0c00*/  @P2 VIADD R11, R11, 0x1 ;  /* 0x000000010b0b2836 */ /* 0x000fc80000000000 */
[----:B------:R-:W-:Y:S01]  /*0c10*/  @P3 VIADD R11, R11, 0x1 ;  /* 0x000000010b0b3836 */ /* 0x000fe20000000000 */
[----:B------:R-:W-:-:S03]  /*0c20*/  UIADD3 UR5, UPT, UPT, UR5, 0x4, URZ ;  /* 0x0000000405057890 */ /* 0x000fc6000fffe0ff */
[----:B------:R-:W-:Y:S02]  /*0c30*/  @P4 VIADD R11, R11, 0x1 ;  /* 0x000000010b0b4836 */ /* 0x000fe40000000000 */
[----:B----4-:R-:W-:Y:S01]  /*0c40*/  @P1 IMAD.IADD R0, R0, 0x1, R19 ;  /* 0x0000000100001824 */ /* 0x010fe200078e0213 */
[----:B-----5:R-:W-:Y:S01]  /*0c50*/  @P1 IADD3 R7, PT, PT, R7, R12, RZ ;  /* 0x0000000c07071210 */ /* 0x020fe20007ffe0ff */
[----:B------:R-:W-:-:S04]  /*0c60*/  @P1 IMAD.IADD R6, R6, 0x1, R21 ;  /* 0x0000000106061824 */ /* 0x000fc800078e0215 */
[----:B--2---:R-:W-:Y:S02]  /*0c70*/  @P2 IMAD.IADD R6, R6, 0x1, R25 ;  /* 0x0000000106062824 */ /* 0x004fe400078e0219 */
[----:B------:R-:W-:Y:S02]  /*0c80*/  @P2 IMAD.IADD R0, R0, 0x1, R23 ;  /* 0x0000000100002824 */ /* 0x000fe400078e0217 */
[----:B------:R-:W-:-:S03]  /*0c90*/  @P2 IMAD.IADD R7, R7, 0x1, R18 ;  /* 0x0000000107072824 */ /* 0x000fc600078e0212 */
[----:B---3--:R-:W-:Y:S01]  /*0ca0*/  @P3 IADD3 R0, PT, PT, R0, R27, RZ ;  /* 0x0000001b00003210 */ /* 0x008fe20007ffe0ff */
[----:B------:R-:W-:Y:S01]  /*0cb0*/  @P3 IMAD.IADD R7, R7, 0x1, R20 ;  /* 0x0000000107073824 */ /* 0x000fe200078e0214 */
[----:B------:R-:W-:-:S03]  /*0cc0*/  @P3 IADD3 R6, PT, PT, R6, R29, RZ ;  /* 0x0000001d06063210 */ /* 0x000fc60007ffe0ff */
[----:B------:R-:W-:Y:S01]  /*0cd0*/  @P4 IMAD.IADD R0, R0, 0x1, R22 ;  /* 0x0000000100004824 */ /* 0x000fe200078e0216 */
[----:B------:R-:W-:Y:S01]  /*0ce0*/  @P4 IADD3 R7, PT, PT, R7, R16, RZ ;  /* 0x0000001007074210 */ /* 0x000fe20007ffe0ff */
[----:B------:R-:W-:-:S07]  /*0cf0*/  @P4 IMAD.IADD R6, R6, 0x1, R17 ;  /* 0x0000000106064824 */ /* 0x000fce00078e0211 */
.L_x_3:
[----:B------:R-:W-:Y:S05]  /*0d00*/  BRA.U !UP2, `(.L_x_2) ;  /* 0x000000010a7c7547 */ /* 0x000fea000b800000 */
[----:B------:R-:W0:Y:S01]  /*0d10*/  LDCU UR7, c[0x0][0x390] ;  /* 0x00007200ff0777ac */ /* 0x000e220008000800 */
[----:B------:R-:W-:-:S05]  /*0d20*/  IADD3 R12, PT, PT, R9, UR5, RZ ;  /* 0x00000005090c7c10 */ /* 0x000fca000fffe0ff */
[C---:B------:R-:W-:Y:S01]  /*0d30*/  VIADD R14, R12.reuse, 0x1 ;  /* 0x000000010c0e7836 */ /* 0x040fe20000000000 */
[----:B0-----:R-:W-:-:S04]  /*0d40*/  ISETP.GE.AND P1, PT, R12, UR7, PT ;  /* 0x000000070c007c0c */ /* 0x001fc8000bf26270 */
[----:B------:R-:W-:Y:S02]  /*0d50*/  ISETP.GE.AND P2, PT, R14, UR7, PT ;  /* 0x000000070e007c0c */ /* 0x000fe4000bf46270 */
[----:B------:R-:W-:Y:S02]  /*0d60*/  ISETP.GT.AND P1, PT, R12, -0x1, !P1 ;  /* 0xffffffff0c00780c */ /* 0x000fe40004f24270 */
[----:B------:R-:W-:Y:S02]  /*0d70*/  ISETP.GT.AND P2, PT, R14, -0x1, !P2 ;  /* 0xffffffff0e00780c */ /* 0x000fe40005744270 */
[----:B------:R-:W-:Y:S02]  /*0d80*/  PLOP3.LUT P1, PT, P1, P0, PT, 0x80, 0x8 ;  /* 0x000000000008781c */ /* 0x000fe40000f21070 */
[----:B------:R-:W-:-:S11]  /*0d90*/  PLOP3.LUT P2, PT, P2, P0, PT, 0x80, 0x8 ;  /* 0x000000000008781c */ /* 0x000fd60001741070 */
[----:B------:R-:W0:Y:S01]  /*0da0*/  @P1 LDC.64 R4, c[0x0][0x380] ;  /* 0x0000e000ff041b82 */ /* 0x000e220000000a00 */
[C---:B------:R-:W-:Y:S02]  /*0db0*/  @P1 IMAD R12, R13.reuse, UR7, R12 ;  /* 0x000000070d0c1c24 */ /* 0x040fe4000f8e020c */
[----:B------:R-:W-:Y:S02]  /*0dc0*/  @P2 IMAD R13, R13, UR7, R14 ;  /* 0x000000070d0d2c24 */ /* 0x000fe4000f8e020e */
[----:B------:R-:W-:Y:S02]  /*0dd0*/  @P1 IMAD R15, R12, 0x3, RZ ;  /* 0x000000030c0f1824 */ /* 0x000fe400078e02ff */
[----:B------:R-:W-:Y:S01]  /*0de0*/  @P2 IMAD R13, R13, 0x3, RZ ;  /* 0x000000030d0d2824 */ /* 0x000fe200078e02ff */
[----:B------:R-:W1:Y:S01]  /*0df0*/  @P2 LDC.64 R2, c[0x0][0x380] ;  /* 0x0000e000ff022b82 */ /* 0x000e620000000a00 */
[----:B0-----:R-:W-:-:S05]  /*0e00*/  @P1 IMAD.WIDE R4, R15, 0x4, R4 ;  /* 0x000000040f041825 */ /* 0x001fca00078e0204 */
[----:B------:R-:W2:Y:S01]  /*0e10*/  @P1 LDG.E R12, desc[UR10][R4.64+0x4] ;  /* 0x0000040a040c1981 */ /* 0x000ea2000c1e1900 */
[----:B-1----:R-:W-:-:S03]  /*0e20*/  @P2 IMAD.WIDE R2, R13, 0x4, R2 ;  /* 0x000000040d022825 */ /* 0x002fc600078e0202 */
[----:B------:R-:W3:Y:S04]  /*0e30*/  @P1 LDG.E R15, desc[UR10][R4.64+0x8] ;  /* 0x0000080a040f1981 */ /* 0x000ee8000c1e1900 */
[----:B------:R-:W4:Y:S04]  /*0e40*/  @P1 LDG.E R13, desc[UR10][R4.64] ;  /* 0x0000000a040d1981 */ /* 0x000f28000c1e1900 */
[----:B------:R-:W5:Y:S04]  /*0e50*/  @P2 LDG.E R17, desc[UR10][R2.64] ;  /* 0x0000000a02112981 */ /* 0x000f68000c1e1900 */
[----:B------:R-:W5:Y:S04]  /*0e60*/  @P2 LDG.E R14, desc[UR10][R2.64+0x4] ;  /* 0x0000040a020e2981 */ /* 0x000f68000c1e1900 */
[----:B------:R-:W5:Y:S01]  /*0e70*/  @P2 LDG.E R19, desc[UR10][R2.64+0x8] ;  /* 0x0000080a02132981 */ /* 0x000f62000c1e1900 */
[----:B------:R-:W-:-:S05]  /*0e80*/  @P1 VIADD R11, R11, 0x1 ;  /* 0x000000010b0b1836 */ /* 0x000fca0000000000 */
[----:B------:R-:W-:Y:S02]  /*0e90*/  @P2 IADD3 R11, PT, PT, R11, 0x1, RZ ;  /* 0x000000010b0b2810 */ /* 0x000fe40007ffe0ff */
[----:B--2---:R-:W-:Y:S01]  /*0ea0*/  @P1 IADD3 R7, PT, PT, R7, R12, RZ ;  /* 0x0000000c07071210 */ /* 0x004fe20007ffe0ff */
[----:B---3--:R-:W-:Y:S02]  /*0eb0*/  @P1 IMAD.IADD R6, R6, 0x1, R15 ;  /* 0x0000000106061824 */ /* 0x008fe400078e020f */
[----:B----4-:R-:W-:-:S05]  /*0ec0*/  @P1 IMAD.IADD R0, R0, 0x1, R13 ;  /* 0x0000000100001824 */ /* 0x010fca00078e020d */
[----:B-----5:R-:W-:Y:S01]  /*0ed0*/  @P2 IADD3 R0, PT, PT, R0, R17, RZ ;  /* 0x0000001100002210 */ /* 0x020fe20007ffe0ff */
[----:B------:R-:W-:Y:S02]  /*0ee0*/  @P2 IMAD.IADD R7, R7, 0x1, R14 ;  /* 0x0000000107072824 */ /* 0x000fe400078e020e */
[----:B------:R-:W-:-:S07]  /*0ef0*/  @P2 IMAD.IADD R6, R6, 0x1, R19 ;  /* 0x0000000106062824 */ /* 0x000fce00078e0213 */
.L_x_2:
[----:B------:R-:W-:Y:S05]  /*0f00*/  BRA.U UP1, `(.L_x_4) ;  /* 0xfffffff101ac7547 */ /* 0x000fea000b83ffff */
[-C--:B------:R-:W-:Y:S01]  /*0f10*/  IABS R4, R11.reuse ;  /* 0x0000000b00047213 */ /* 0x080fe20000000000 */
[----:B------:R-:W0:Y:S01]  /*0f20*/  LDCU UR4, c[0x0][0x390] ;  /* 0x00007200ff0477ac */ /* 0x000e220008000800 */
[----:B------:R-:W-:Y:S02]  /*0f30*/  IABS R14, R0 ;  /* 0x00000000000e7213 */ /* 0x000fe40000000000 */
[----:B------:R-:W1:Y:S01]  /*0f40*/  I2F.RP R5, R4 ;  /* 0x0000000400057306 */ /* 0x000e620000209400 */
[-C--:B------:R-:W-:Y:S02]  /*0f50*/  IABS R10, R11.reuse ;  /* 0x0000000b000a7213 */ /* 0x080fe40000000000 */
[----:B------:R-:W-:Y:S02]  /*0f60*/  IABS R16, R6 ;  /* 0x0000000600107213 */ /* 0x000fe40000000000 */
[-C--:B------:R-:W-:Y:S01]  /*0f70*/  LOP3.LUT R0, R0, R11.reuse, RZ, 0x3c, !PT ;  /* 0x0000000b00007212 */ /* 0x080fe200078e3cff */
[----:B------:R-:W-:Y:S01]  /*0f80*/  IMAD.MOV R15, RZ, RZ, -R10 ;  /* 0x000000ffff0f7224 */ /* 0x000fe200078e0a0a */
[----:B------:R-:W-:-:S02]  /*0f90*/  LOP3.LUT R6, R6, R11, RZ, 0x3c, !PT ;  /* 0x0000000b06067212 */ /* 0x000fc400078e3cff */
[----:B------:R-:W-:Y:S02]  /*0fa0*/  ISETP.GE.AND P4, PT, R0, RZ, PT ;  /* 0x000000ff0000720c */ /* 0x000fe40003f86270 */
[----:B------:R-:W-:Y:S01]  /*0fb0*/  LOP3.LUT R0, RZ, R11, RZ, 0x33, !PT ;  /* 0x0000000bff007212 */ /* 0x000fe200078e33ff */
[----:B-1----:R-:W1:Y:S01]  /*0fc0*/  MUFU.RCP R5, R5 ;  /* 0x0000000500057308 */ /* 0x002e620000001000 */
[----:B0-----:R-:W-:Y:S02]  /*0fd0*/  IMAD R8, R8, UR4, R9 ;  /* 0x0000000408087c24 */ /* 0x001fe4000f8e0209 */
[----:B-1----:R-:W-:-:S05]  /*0fe0*/  VIADD R2, R5, 0xffffffe ;  /* 0x0ffffffe05027836 */ /* 0x002fca0000000000 */
[----:B------:R0:W1:Y:S02]  /*0ff0*/  F2I.FTZ.U32.TRUNC.NTZ R3, R2 ;  /* 0x0000000200037305 */ /* 0x000064000021f000 */
[----:B0-----:R-:W-:Y:S02]  /*1000*/  HFMA2 R2, -RZ, RZ, 0, 0 ;  /* 0x00000000ff027431 */ /* 0x001fe400000001ff */
[----:B-1----:R-:W-:-:S04]  /*1010*/  IMAD.MOV R13, RZ, RZ, -R3 ;  /* 0x000000ffff0d7224 */ /* 0x002fc800078e0a03 */
[----:B------:R-:W-:-:S04]  /*1020*/  IMAD R13, R13, R4, RZ ;  /* 0x000000040d0d7224 */ /* 0x000fc800078e02ff */
[----:B------:R-:W-:Y:S01]  /*1030*/  IMAD.HI.U32 R3, R3, R13, R2 ;  /* 0x0000000d03037227 */ /* 0x000fe200078e0002 */
[----:B------:R-:W-:Y:S02]  /*1040*/  IABS R2, R7 ;  /* 0x0000000700027213 */ /* 0x000fe40000000000 */
[----:B------:R-:W-:-:S03]  /*1050*/  LOP3.LUT R7, R7, R11, RZ, 0x3c, !PT ;  /* 0x0000000b07077212 */ /* 0x000fc600078e3cff */
[----:B------:R-:W-:-:S04]  /*1060*/  IMAD.HI.U32 R5, R3, R14, RZ ;  /* 0x0000000e03057227 */ /* 0x000fc800078e00ff */
[----:B------:R-:W-:-:S04]  /*1070*/  IMAD.HI.U32 R10, R3, R2, RZ ;  /* 0x00000002030a7227 */ /* 0x000fc800078e00ff */
[----:B------:R-:W-:-:S04]  /*1080*/  IMAD.HI.U32 R12, R3, R16, RZ ;  /* 0x00000010030c7227 */ /* 0x000fc800078e00ff */
[-C--:B------:R-:W-:Y:S02]  /*1090*/  IMAD R3, R5, R15.reuse, R14 ;  /* 0x0000000f05037224 */ /* 0x080fe400078e020e */
[-C--:B------:R-:W-:Y:S02]  /*10a0*/  IMAD R13, R10, R15.reuse, R2 ;  /* 0x0000000f0a0d7224 */ /* 0x080fe400078e0202 */
[----:B------:R-:W-:Y:S01]  /*10b0*/  IMAD R15, R12, R15, R16 ;  /* 0x0000000f0c0f7224 */ /* 0x000fe200078e0210 */
[C---:B------:R-:W-:Y:S02]  /*10c0*/  ISETP.GT.U32.AND P5, PT, R4.reuse, R3, PT ;  /* 0x000000030400720c */ /* 0x040fe40003fa4070 */
[C---:B------:R-:W-:Y:S02]  /*10d0*/  ISETP.GT.U32.AND P6, PT, R4.reuse, R13, PT ;  /* 0x0000000d0400720c */ /* 0x040fe40003fc4070 */
[----:B------:R-:W-:-:S09]  /*10e0*/  ISETP.GT.U32.AND P0, PT, R4, R15, PT ;  /* 0x0000000f0400720c */ /* 0x000fd20003f04070 */
[--C-:B------:R-:W-:Y:S02]  /*10f0*/  @!P5 IMAD.IADD R3, R3, 0x1, -R4.reuse ;  /* 0x000000010303d824 */ /* 0x100fe400078e0a04 */
[-C--:B------:R-:W-:Y:S01]  /*1100*/  @!P6 IADD3 R13, PT, PT, R13, -R4.reuse, RZ ;  /* 0x800000040d0de210 */ /* 0x080fe20007ffe0ff */
[----:B------:R-:W-:Y:S01]  /*1110*/  @!P5 VIADD R5, R5, 0x1 ;  /* 0x000000010505d836 */ /* 0x000fe20000000000 */
[----:B------:R-:W-:Y:S01]  /*1120*/  @!P6 IADD3 R10, PT, PT, R10, 0x1, RZ ;  /* 0x000000010a0ae810 */ /* 0x000fe20007ffe0ff */
[----:B------:R-:W-:Y:S01]  /*1130*/  @!P0 IMAD.IADD R15, R15, 0x1, -R4 ;  /* 0x000000010f0f8824 */ /* 0x000fe200078e0a04 */
[-C--:B------:R-:W-:Y:S01]  /*1140*/  ISETP.GE.U32.AND P1, PT, R3, R4.reuse, PT ;  /* 0x000000040300720c */ /* 0x080fe20003f26070 */
[----:B------:R-:W-:Y:S01]  /*1150*/  @!P0 VIADD R12, R12, 0x1 ;  /* 0x000000010c0c8836 */ /* 0x000fe20000000000 */
[----:B------:R-:W0:Y:S01]  /*1160*/  LDC.64 R2, c[0x0][0x388] ;  /* 0x0000e200ff027b82 */ /* 0x000e220000000a00 */
[-C--:B------:R-:W-:Y:S02]  /*1170*/  ISETP.GE.U32.AND P2, PT, R13, R4.reuse, PT ;  /* 0x000000040d00720c */ /* 0x080fe40003f46070 */
[----:B------:R-:W-:-:S02]  /*1180*/  ISETP.GE.U32.AND P3, PT, R15, R4, PT ;  /* 0x000000040f00720c */ /* 0x000fc40003f66070 */
[----:B------:R-:W-:Y:S02]  /*1190*/  ISETP.GE.AND P6, PT, R6, RZ, PT ;  /* 0x000000ff0600720c */ /* 0x000fe40003fc6270 */
[----:B------:R-:W-:Y:S01]  /*11a0*/  ISETP.GE.AND P5, PT, R7, RZ, PT ;  /* 0x000000ff0700720c */ /* 0x000fe20003fa6270 */
[----:B------:R-:W-:Y:S01]  /*11b0*/  IMAD R7, R8, 0x3, RZ ;  /* 0x0000000308077824 */ /* 0x000fe200078e02ff */
[----:B------:R-:W-:Y:S02]  /*11c0*/  ISETP.NE.AND P0, PT, R11, RZ, PT ;  /* 0x000000ff0b00720c */ /* 0x000fe40003f05270 */
[----:B------:R-:W-:-:S03]  /*11d0*/  @P1 VIADD R5, R5, 0x1 ;  /* 0x0000000105051836 */ /* 0x000fc60000000000 */
[----:B------:R-:W-:Y:S01]  /*11e0*/  @P2 IADD3 R10, PT, PT, R10, 0x1, RZ ;  /* 0x000000010a0a2810 */ /* 0x000fe20007ffe0ff */
[----:B------:R-:W-:Y:S02]  /*11f0*/  @!P4 IMAD.MOV R5, RZ, RZ, -R5 ;  /* 0x000000ffff05c224 */ /* 0x000fe400078e0a05 */
[----:B------:R-:W-:-:S03]  /*1200*/  @P3 VIADD R12, R12, 0x1 ;  /* 0x000000010c0c3836 */ /* 0x000fc60000000000 */
[----:B------:R-:W-:Y:S01]  /*1210*/  @!P5 IADD3 R10, PT, PT, -R10, RZ, RZ ;  /* 0x000000ff0a0ad210 */ /* 0x000fe20007ffe1ff */
[----:B------:R-:W-:Y:S01]  /*1220*/  @!P6 IMAD.MOV R12, RZ, RZ, -R12 ;  /* 0x000000ffff0ce224 */ /* 0x000fe200078e0a0c */
[C---:B------:R-:W-:Y:S01]  /*1230*/  SEL R5, R0.reuse, R5, !P0 ;  /* 0x0000000500057207 */ /* 0x040fe20004000000 */
[----:B0-----:R-:W-:Y:S01]  /*1240*/  IMAD.WIDE R2, R7, 0x4, R2 ;  /* 0x0000000407027825 */ /* 0x001fe200078e0202 */
[C---:B------:R-:W-:Y:S02]  /*1250*/  SEL R7, R0.reuse, R10, !P0 ;  /* 0x0000000a00077207 */ /* 0x040fe40004000000 */
[----:B------:R-:W-:Y:S02]  /*1260*/  SEL R9, R0, R12, !P0 ;  /* 0x0000000c00097207 */ /* 0x000fe40004000000 */
[----:B------:R-:W-:Y:S04]  /*1270*/  STG.E desc[UR10][R2.64], R5 ;  /* 0x0000000502007986 */ /* 0x000fe8000c10190a */
[----:B------:R-:W-:Y:S04]  /*1280*/  STG.E desc[UR10][R2.64+0x4], R7 ;  /* 0x0000040702007986 */ /* 0x000fe8000c10190a */
[----:B------:R-:W-:Y:S01]  /*1290*/  STG.E desc[UR10][R2.64+0x8], R9 ;  /* 0x0000080902007986 */ /* 0x000fe2000c10190a */
[----:B------:R-:W-:Y:S05]  /*12a0*/  EXIT ;  /* 0x000000000000794d */ /* 0x000fea0003800000 */
.L_x_5:
[----:B------:R-:W-:-:S00]  /*12b0*/  BRA `(.L_x_5) ;  /* 0xfffffffc00fc7947 */ /* 0x000fc0000383ffff */
[----:B------:R-:W-:-:S00]  /*12c0*/  NOP ;  /* 0x0000000000007918 */ /* 0x000fc00000000000 */
        /* <DEDUP_REMOVED lines=11> */
.L_x_6:


//--------------------- .nv.shared.reserved.0     --------------------------
	.section	.nv.shared.reserved.0,"aw",@nobits
	.weak		__nv_reservedSMEM_offset_0_alias
	.size		__nv_reservedSMEM_offset_0_alias, 0, 64
	.other		__nv_reservedSMEM_offset_0_alias,@"STO_CUDA_RESERVED_SHARED STV_DEFAULT"
__nv_reservedSMEM_offset_0_alias:
	.zero		0
	.zero		64


//--------------------- .nv.constant0._Z10blurKernelPiS_iii --------------------------
	.section	.nv.constant0._Z10blurKernelPiS_iii,"a",@progbits
	.sectionflags	@""
	.align	4
.nv.constant0._Z10blurKernelPiS_iii:
	.zero		924


//--------------------- SYMBOLS --------------------------

	.type		.nv.reservedSmem.offset0,@object
	.size		.nv.reservedSmem.offset0,0x4
